//
// Generated by NVIDIA NVVM Compiler
//
// Compiler Build ID: CL-36424714
// Cuda compilation tools, release 13.0, V13.0.88
// Based on NVVM 20.0.0
//

.version 9.0
.target sm_100
.address_size 64

	// .globl	_Z17mean_filter_applyPiS_iii

.visible .entry _Z17mean_filter_applyPiS_iii(
	.param .u64 .ptr .align 1 _Z17mean_filter_applyPiS_iii_param_0,
	.param .u64 .ptr .align 1 _Z17mean_filter_applyPiS_iii_param_1,
	.param .u32 _Z17mean_filter_applyPiS_iii_param_2,
	.param .u32 _Z17mean_filter_applyPiS_iii_param_3,
	.param .u32 _Z17mean_filter_applyPiS_iii_param_4
)
{
	.reg .pred 	%p<16>;
	.reg .b32 	%r<136>;
	.reg .b64 	%rd<18>;

	ld.param.u64 	%rd5, [_Z17mean_filter_applyPiS_iii_param_0];
	ld.param.u64 	%rd6, [_Z17mean_filter_applyPiS_iii_param_1];
	ld.param.u32 	%r39, [_Z17mean_filter_applyPiS_iii_param_2];
	ld.param.u32 	%r42, [_Z17mean_filter_applyPiS_iii_param_3];
	ld.param.u32 	%r41, [_Z17mean_filter_applyPiS_iii_param_4];
	cvta.to.global.u64 	%rd1, %rd6;
	cvta.to.global.u64 	%rd2, %rd5;
	shl.b32 	%r1, %r41, 1;
	or.b32  	%r2, %r1, 1;
	mov.u32 	%r43, %tid.x;
	mov.u32 	%r44, %ntid.x;
	mov.u32 	%r45, %ctaid.x;
	mad.lo.s32 	%r3, %r44, %r45, %r43;
	mov.u32 	%r46, %tid.y;
	mov.u32 	%r47, %ntid.y;
	mov.u32 	%r48, %ctaid.y;
	mad.lo.s32 	%r49, %r47, %r48, %r46;
	setp.ge.s32 	%p1, %r3, %r39;
	setp.ge.s32 	%p2, %r49, %r42;
	or.pred  	%p3, %p1, %p2;
	@%p3 bra 	$L__BB0_16;
	sub.s32 	%r50, %r39, %r41;
	setp.lt.s32 	%p4, %r3, %r50;
	min.s32 	%r51, %r3, %r49;
	setp.ge.s32 	%p5, %r51, %r41;
	sub.s32 	%r52, %r42, %r41;
	setp.lt.s32 	%p6, %r49, %r52;
	and.pred  	%p7, %p4, %p6;
	and.pred  	%p8, %p7, %p5;
	@%p8 bra 	$L__BB0_3;
	mad.lo.s32 	%r120, %r39, %r49, %r3;
	mul.wide.s32 	%rd16, %r120, 4;
	add.s64 	%rd17, %rd1, %rd16;
	mov.b32 	%r121, 0;
	st.global.u32 	[%rd17], %r121;
	bra.uni 	$L__BB0_16;
$L__BB0_3:
	neg.s32 	%r5, %r41;
	setp.lt.s32 	%p9, %r41, 0;
	mov.b32 	%r129, 0;
	@%p9 bra 	$L__BB0_15;
	and.b32  	%r6, %r1, 14;
	and.b32  	%r7, %r1, 6;
	and.b32  	%r8, %r41, 1;
	and.b32  	%r55, %r2, -16;
	neg.s32 	%r9, %r55;
	add.s64 	%rd3, %rd2, 32;
	sub.s32 	%r10, %r3, %r41;
	mov.b32 	%r129, 0;
	mov.u32 	%r122, %r5;
$L__BB0_5:
	setp.lt.u32 	%p10, %r41, 8;
	add.s32 	%r56, %r122, %r49;
	mul.lo.s32 	%r13, %r56, %r39;
	add.s32 	%r14, %r13, %r3;
	mov.u32 	%r128, %r5;
	@%p10 bra 	$L__BB0_8;
	add.s32 	%r124, %r10, %r13;
	mov.u32 	%r125, %r9;
	mov.u32 	%r128, %r5;
$L__BB0_7:
	.pragma "nounroll";
	mul.wide.s32 	%rd7, %r124, 4;
	add.s64 	%rd8, %rd3, %rd7;
	ld.global.u32 	%r57, [%rd8+-32];
	add.s32 	%r58, %r57, %r129;
	ld.global.u32 	%r59, [%rd8+-28];
	add.s32 	%r60, %r59, %r58;
	ld.global.u32 	%r61, [%rd8+-24];
	add.s32 	%r62, %r61, %r60;
	ld.global.u32 	%r63, [%rd8+-20];
	add.s32 	%r64, %r63, %r62;
	ld.global.u32 	%r65, [%rd8+-16];
	add.s32 	%r66, %r65, %r64;
	ld.global.u32 	%r67, [%rd8+-12];
	add.s32 	%r68, %r67, %r66;
	ld.global.u32 	%r69, [%rd8+-8];
	add.s32 	%r70, %r69, %r68;
	ld.global.u32 	%r71, [%rd8+-4];
	add.s32 	%r72, %r71, %r70;
	ld.global.u32 	%r73, [%rd8];
	add.s32 	%r74, %r73, %r72;
	ld.global.u32 	%r75, [%rd8+4];
	add.s32 	%r76, %r75, %r74;
	ld.global.u32 	%r77, [%rd8+8];
	add.s32 	%r78, %r77, %r76;
	ld.global.u32 	%r79, [%rd8+12];
	add.s32 	%r80, %r79, %r78;
	ld.global.u32 	%r81, [%rd8+16];
	add.s32 	%r82, %r81, %r80;
	ld.global.u32 	%r83, [%rd8+20];
	add.s32 	%r84, %r83, %r82;
	ld.global.u32 	%r85, [%rd8+24];
	add.s32 	%r86, %r85, %r84;
	ld.global.u32 	%r87, [%rd8+28];
	add.s32 	%r129, %r87, %r86;
	add.s32 	%r128, %r128, 16;
	add.s32 	%r125, %r125, 16;
	add.s32 	%r124, %r124, 16;
	setp.ne.s32 	%p11, %r125, 0;
	@%p11 bra 	$L__BB0_7;
$L__BB0_8:
	setp.lt.u32 	%p12, %r6, 7;
	@%p12 bra 	$L__BB0_10;
	add.s32 	%r88, %r14, %r128;
	mul.wide.s32 	%rd9, %r88, 4;
	add.s64 	%rd10, %rd2, %rd9;
	ld.global.u32 	%r89, [%rd10];
	add.s32 	%r90, %r89, %r129;
	ld.global.u32 	%r91, [%rd10+4];
	add.s32 	%r92, %r91, %r90;
	ld.global.u32 	%r93, [%rd10+8];
	add.s32 	%r94, %r93, %r92;
	ld.global.u32 	%r95, [%rd10+12];
	add.s32 	%r96, %r95, %r94;
	ld.global.u32 	%r97, [%rd10+16];
	add.s32 	%r98, %r97, %r96;
	ld.global.u32 	%r99, [%rd10+20];
	add.s32 	%r100, %r99, %r98;
	ld.global.u32 	%r101, [%rd10+24];
	add.s32 	%r102, %r101, %r100;
	ld.global.u32 	%r103, [%rd10+28];
	add.s32 	%r129, %r103, %r102;
	add.s32 	%r128, %r128, 8;
$L__BB0_10:
	setp.lt.u32 	%p13, %r7, 3;
	@%p13 bra 	$L__BB0_12;
	add.s32 	%r104, %r14, %r128;
	mul.wide.s32 	%rd11, %r104, 4;
	add.s64 	%rd12, %rd2, %rd11;
	ld.global.u32 	%r105, [%rd12];
	add.s32 	%r106, %r105, %r129;
	ld.global.u32 	%r107, [%rd12+4];
	add.s32 	%r108, %r107, %r106;
	ld.global.u32 	%r109, [%rd12+8];
	add.s32 	%r110, %r109, %r108;
	ld.global.u32 	%r111, [%rd12+12];
	add.s32 	%r129, %r111, %r110;
	add.s32 	%r128, %r128, 4;
$L__BB0_12:
	setp.eq.s32 	%p14, %r8, 0;
	add.s32 	%r112, %r14, %r128;
	mul.wide.s32 	%rd13, %r112, 4;
	add.s64 	%rd4, %rd2, %rd13;
	ld.global.u32 	%r113, [%rd4];
	add.s32 	%r129, %r113, %r129;
	@%p14 bra 	$L__BB0_14;
	ld.global.u32 	%r114, [%rd4+4];
	add.s32 	%r115, %r114, %r129;
	ld.global.u32 	%r116, [%rd4+8];
	add.s32 	%r129, %r116, %r115;
$L__BB0_14:
	add.s32 	%r37, %r122, 1;
	setp.ne.s32 	%p15, %r122, %r41;
	mov.u32 	%r122, %r37;
	@%p15 bra 	$L__BB0_5;
$L__BB0_15:
	mul.lo.s32 	%r117, %r2, %r2;
	div.s32 	%r118, %r129, %r117;
	mad.lo.s32 	%r119, %r39, %r49, %r3;
	mul.wide.s32 	%rd14, %r119, 4;
	add.s64 	%rd15, %rd1, %rd14;
	st.global.u32 	[%rd15], %r118;
$L__BB0_16:
	ret;

}


// ===== COMPILED SASS (sm_100) =====

	.target	sm_100

	.elftype	@"ET_EXEC"


//--------------------- .note.nv.tkinfo           --------------------------
	.section	.note.nv.tkinfo,"",@"SHT_NOTE"
	.sectionflags	@"SHF_NOTE_NV_TKINFO"
	.tkinfo
        /*0018*/ 	.word	0x00000002
        /*0030*/ 	.string	""
        /*0030*/ 	.string	"ptxas"
        /*0030*/ 	.string	"Cuda compilation tools, release 13.0, V13.0.88"
        /*0030*/ 	.string	"Build cuda_13.0.r13.0/compiler.36424714_0"
        /*0030*/ 	.string	"-arch sm_100 -m 64 "



//--------------------- .note.nv.cuinfo           --------------------------
	.section	.note.nv.cuinfo,"",@"SHT_NOTE"
	.sectionflags	@"SHF_NOTE_NV_CUINFO"
        /*0018*/ 	.short	0x0002
        /*001a*/ 	.short	0x0064
        /*001c*/ 	.short	0x0082
	.zero		2


//--------------------- .nv.info                  --------------------------
	.section	.nv.info,"",@"SHT_CUDA_INFO"
	.align	4


	//----- nvinfo : EIATTR_REGCOUNT
	.align		4
        /*0000*/ 	.byte	0x04, 0x2f
        /*0002*/ 	.short	(.L_1 - .L_0)
	.align		4
.L_0:
        /*0004*/ 	.word	index@(_Z17mean_filter_applyPiS_iii)
        /*0008*/ 	.word	0x00000020


	//----- nvinfo : EIATTR_FRAME_SIZE
	.align		4
.L_1:
        /*000c*/ 	.byte	0x04, 0x11
        /*000e*/ 	.short	(.L_3 - .L_2)
	.align		4
.L_2:
        /*0010*/ 	.word	index@(_Z17mean_filter_applyPiS_iii)
        /*0014*/ 	.word	0x00000000


	//----- nvinfo : EIATTR_MIN_STACK_SIZE
	.align		4
.L_3:
        /*0018*/ 	.byte	0x04, 0x12
        /*001a*/ 	.short	(.L_5 - .L_4)
	.align		4
.L_4:
        /*001c*/ 	.word	index@(_Z17mean_filter_applyPiS_iii)
        /*0020*/ 	.word	0x00000000
.L_5:


//--------------------- .nv.compat                --------------------------
	.section	.nv.compat,"",@"SHT_CUDA_COMPAT_INFO"
	.align	4
        /*0000*/ 	.byte	0x02, 0x09, 0x00, 0x00, 0x02, 0x02, 0x01, 0x00, 0x02, 0x05, 0x05, 0x00, 0x03, 0x07, 0x01, 0x01
        /*0010*/ 	.byte	0x02, 0x03, 0x00, 0x00, 0x02, 0x06, 0x01, 0x00, 0x04, 0x0b, 0x08, 0x00, 0x09, 0x00, 0x00, 0x00
        /*0020*/ 	.byte	0x00, 0x00, 0x00, 0x00


//--------------------- .nv.info._Z17mean_filter_applyPiS_iii --------------------------
	.section	.nv.info._Z17mean_filter_applyPiS_iii,"",@"SHT_CUDA_INFO"
	.sectionflags	@""
	.align	4


	//----- nvinfo : EIATTR_CUDA_API_VERSION
	.align		4
        /*0000*/ 	.byte	0x04, 0x37
        /*0002*/ 	.short	(.L_7 - .L_6)
.L_6:
        /*0004*/ 	.word	0x00000082


	//----- nvinfo : EIATTR_KPARAM_INFO
	.align		4
.L_7:
        /*0008*/ 	.byte	0x04, 0x17
        /*000a*/ 	.short	(.L_9 - .L_8)
.L_8:
        /*000c*/ 	.word	0x00000000
        /*0010*/ 	.short	0x0004
        /*0012*/ 	.short	0x0018
        /*0014*/ 	.byte	0x00, 0xf0, 0x11, 0x00


	//----- nvinfo : EIATTR_KPARAM_INFO
	.align		4
.L_9:
        /*0018*/ 	.byte	0x04, 0x17
        /*001a*/ 	.short	(.L_11 - .L_10)
.L_10:
        /*001c*/ 	.word	0x00000000
        /*0020*/ 	.short	0x0003
        /*0022*/ 	.short	0x0014
        /*0024*/ 	.byte	0x00, 0xf0, 0x11, 0x00


	//----- nvinfo : EIATTR_KPARAM_INFO
	.align		4
.L_11:
        /*0028*/ 	.byte	0x04, 0x17
        /*002a*/ 	.short	(.L_13 - .L_12)
.L_12:
        /*002c*/ 	.word	0x00000000
        /*0030*/ 	.short	0x0002
        /*0032*/ 	.short	0x0010
        /*0034*/ 	.byte	0x00, 0xf0, 0x11, 0x00


	//----- nvinfo : EIATTR_KPARAM_INFO
	.align		4
.L_13:
        /*0038*/ 	.byte	0x04, 0x17
        /*003a*/ 	.short	(.L_15 - .L_14)
.L_14:
        /*003c*/ 	.word	0x00000000
        /*0040*/ 	.short	0x0001
        /*0042*/ 	.short	0x0008
        /*0044*/ 	.byte	0x00, 0xf5, 0x21, 0x00


	//----- nvinfo : EIATTR_KPARAM_INFO
	.align		4
.L_15:
        /*0048*/ 	.byte	0x04, 0x17
        /*004a*/ 	.short	(.L_17 - .L_16)
.L_16:
        /*004c*/ 	.word	0x00000000
        /*0050*/ 	.short	0x0000
        /*0052*/ 	.short	0x0000
        /*0054*/ 	.byte	0x00, 0xf5, 0x21, 0x00


	//----- nvinfo : EIATTR_SPARSE_MMA_MASK
	.align		4
.L_17:
        /*0058*/ 	.byte	0x03, 0x50
        /*005a*/ 	.short	0x0000


	//----- nvinfo : EIATTR_MAXREG_COUNT
	.align		4
        /*005c*/ 	.byte	0x03, 0x1b
        /*005e*/ 	.short	0x00ff


	//----- nvinfo : EIATTR_MERCURY_ISA_VERSION
	.align		4
        /*0060*/ 	.byte	0x03, 0x5f
        /*0062*/ 	.short	0x0101


	//----- nvinfo : EIATTR_VRC_CTA_INIT_COUNT
	.align		4
        /*0064*/ 	.byte	0x02, 0x4a
	.zero		1
	.zero		1


	//----- nvinfo : EIATTR_EXIT_INSTR_OFFSETS
	.align		4
        /*0068*/ 	.byte	0x04, 0x1c
        /*006a*/ 	.short	(.L_19 - .L_18)


	//   ....[0]....
.L_18:
        /*006c*/ 	.word	0x000000c0


	//   ....[1]....
        /*0070*/ 	.word	0x00000190


	//   ....[2]....
        /*0074*/ 	.word	0x00000980


	//----- nvinfo : EIATTR_CBANK_PARAM_SIZE
	.align		4
.L_19:
        /*0078*/ 	.byte	0x03, 0x19
        /*007a*/ 	.short	0x001c


	//----- nvinfo : EIATTR_PARAM_CBANK
	.align		4
        /*007c*/ 	.byte	0x04, 0x0a
        /*007e*/ 	.short	(.L_21 - .L_20)
	.align		4
.L_20:
        /*0080*/ 	.word	index@(.nv.constant0._Z17mean_filter_applyPiS_iii)
        /*0084*/ 	.short	0x0380
        /*0086*/ 	.short	0x001c


	//----- nvinfo : EIATTR_SW_WAR
	.align		4
.L_21:
        /*0088*/ 	.byte	0x04, 0x36
        /*008a*/ 	.short	(.L_23 - .L_22)
.L_22:
        /*008c*/ 	.word	0x00000008
.L_23:


//--------------------- .nv.callgraph             --------------------------
	.section	.nv.callgraph,"",@"SHT_CUDA_CALLGRAPH"
	.align	4
	.sectionentsize	8
	.align		4
        /*0000*/ 	.word	0x00000000
	.align		4
        /*0004*/ 	.word	0xffffffff
	.align		4
        /*0008*/ 	.word	0x00000000
	.align		4
        /*000c*/ 	.word	0xfffffffe
	.align		4
        /*0010*/ 	.word	0x00000000
	.align		4
        /*0014*/ 	.word	0xfffffffd
	.align		4
        /*0018*/ 	.word	0x00000000
	.align		4
        /*001c*/ 	.word	0xfffffffc


//--------------------- .text._Z17mean_filter_applyPiS_iii --------------------------
	.section	.text._Z17mean_filter_applyPiS_iii,"ax",@progbits
	.align	128
        .global         _Z17mean_filter_applyPiS_iii
        .type           _Z17mean_filter_applyPiS_iii,@function
        .size           _Z17mean_filter_applyPiS_iii,(.L_x_5 - _Z17mean_filter_applyPiS_iii)
        .other          _Z17mean_filter_applyPiS_iii,@"STO_CUDA_ENTRY STV_DEFAULT"
_Z17mean_filter_applyPiS_iii:
.text._Z17mean_filter_applyPiS_iii:
[----:B------:R-:W-:Y:S01]  /*0000*/  LDC R1, c[0x0][0x37c] ;  /* 0x0000df00ff017b82 */ /* 0x000fe20000000800 */
[----:B------:R-:W0:Y:S01]  /*0010*/  S2R R0, SR_TID.Y ;  /* 0x0000000000007919 */ /* 0x000e220000002200 */
[----:B------:R-:W1:Y:S01]  /*0020*/  LDCU UR4, c[0x0][0x360] ;  /* 0x00006c00ff0477ac */ /* 0x000e620008000800 */
[----:B------:R-:W0:Y:S01]  /*0030*/  S2R R3, SR_CTAID.Y ;  /* 0x0000000000037919 */ /* 0x000e220000002600 */
[----:B------:R-:W0:Y:S01]  /*0040*/  LDCU UR5, c[0x0][0x364] ;  /* 0x00006c80ff0577ac */ /* 0x000e220008000800 */
[----:B------:R-:W1:Y:S01]  /*0050*/  S2R R9, SR_TID.X ;  /* 0x0000000000097919 */ /* 0x000e620000002100 */
[----:B------:R-:W2:Y:S01]  /*0060*/  LDCU.64 UR8, c[0x0][0x390] ;  /* 0x00007200ff0877ac */ /* 0x000ea20008000a00 */
[----:B------:R-:W1:Y:S01]  /*0070*/  S2R R2, SR_CTAID.X ;  /* 0x0000000000027919 */ /* 0x000e620000002500 */
[----:B0-----:R-:W-:-:S05]  /*0080*/  IMAD R0, R3, UR5, R0 ;  /* 0x0000000503007c24 */ /* 0x001fca000f8e0200 */
[----:B--2---:R-:W-:Y:S01]  /*0090*/  ISETP.GE.AND P0, PT, R0, UR9, PT ;  /* 0x0000000900007c0c */ /* 0x004fe2000bf06270 */
[----:B-1----:R-:W-:-:S05]  /*00a0*/  IMAD R9, R2, UR4, R9 ;  /* 0x0000000402097c24 */ /* 0x002fca000f8e0209 */
[----:B------:R-:W-:-:S13]  /*00b0*/  ISETP.GE.OR P0, PT, R9, UR8, P0 ;  /* 0x0000000809007c0c */ /* 0x000fda0008706670 */
[----:B------:R-:W-:Y:S05]  /*00c0*/  @P0 EXIT ;  /* 0x000000000000094d */ /* 0x000fea0003800000 */
[----:B------:R-:W0:Y:S01]  /*00d0*/  LDC R12, c[0x0][0x398] ;  /* 0x0000e600ff0c7b82 */ /* 0x000e220000000800 */
[----:B------:R-:W1:Y:S01]  /*00e0*/  LDCU.64 UR6, c[0x0][0x358] ;  /* 0x00006b00ff0677ac */ /* 0x000e620008000a00 */
[C---:B0-----:R-:W-:Y:S02]  /*00f0*/  IADD3 R3, PT, PT, -R12.reuse, UR9, RZ ;  /* 0x000000090c037c10 */ /* 0x041fe4000fffe1ff */
[----:B------:R-:W-:Y:S02]  /*0100*/  IADD3 R2, PT, PT, -R12, UR8, RZ ;  /* 0x000000080c027c10 */ /* 0x000fe4000fffe1ff */
[----:B------:R-:W-:Y:S02]  /*0110*/  ISETP.GE.AND P0, PT, R0, R3, PT ;  /* 0x000000030000720c */ /* 0x000fe40003f06270 */
[C---:B------:R-:W-:Y:S02]  /*0120*/  VIMNMX R3, PT, PT, R9.reuse, R0, PT ;  /* 0x0000000009037248 */ /* 0x040fe40003fe0100 */
[----:B------:R-:W-:-:S04]  /*0130*/  ISETP.LT.AND P0, PT, R9, R2, !P0 ;  /* 0x000000020900720c */ /* 0x000fc80004701270 */
[----:B------:R-:W-:-:S13]  /*0140*/  ISETP.GE.AND P0, PT, R3, R12, P0 ;  /* 0x0000000c0300720c */ /* 0x000fda0000706270 */
[----:B------:R-:W0:Y:S01]  /*0150*/  @!P0 LDC.64 R2, c[0x0][0x388] ;  /* 0x0000e200ff028b82 */ /* 0x000e220000000a00 */
[----:B------:R-:W-:-:S04]  /*0160*/  @!P0 IMAD R5, R0, UR8, R9 ;  /* 0x0000000800058c24 */ /* 0x000fc8000f8e0209 */
[----:B0-----:R-:W-:-:S05]  /*0170*/  @!P0 IMAD.WIDE R2, R5, 0x4, R2 ;  /* 0x0000000405028825 */ /* 0x001fca00078e0202 */
[----:B-1----:R0:W-:Y:S01]  /*0180*/  @!P0 STG.E desc[UR6][R2.64], RZ ;  /* 0x000000ff02008986 */ /* 0x0021e2000c101906 */
[----:B------:R-:W-:Y:S05]  /*0190*/  @!P0 EXIT ;  /* 0x000000000000894d */ /* 0x000fea0003800000 */
[C---:B------:R-:W-:Y:S01]  /*01a0*/  ISETP.GE.AND P0, PT, R12.reuse, RZ, PT ;  /* 0x000000ff0c00720c */ /* 0x040fe20003f06270 */
[----:B------:R-:W-:Y:S01]  /*01b0*/  IMAD.MOV.U32 R14, RZ, RZ, RZ ;  /* 0x000000ffff0e7224 */ /* 0x000fe200078e00ff */
[----:B------:R-:W-:-:S11]  /*01c0*/  LEA R8, R12, 0x1, 0x1 ;  /* 0x000000010c087811 */ /* 0x000fd600078e08ff */
[----:B------:R-:W-:Y:S05]  /*01d0*/  @!P0 BRA `(.L_x_0) ;  /* 0x0000000400708947 */ /* 0x000fea0003800000 */
[----:B------:R-:W1:Y:S01]  /*01e0*/  LDCU.64 UR4, c[0x0][0x380] ;  /* 0x00007000ff0477ac */ /* 0x000e620008000a00 */
[----:B0-----:R-:W-:Y:S01]  /*01f0*/  IMAD.SHL.U32 R2, R12, 0x2, RZ ;  /* 0x000000020c027824 */ /* 0x001fe200078e00ff */
[----:B------:R-:W-:Y:S01]  /*0200*/  LOP3.LUT R13, R8, 0xfffffff0, RZ, 0xc0, !PT ;  /* 0xfffffff0080d7812 */ /* 0x000fe200078ec0ff */
[--C-:B------:R-:W-:Y:S02]  /*0210*/  IMAD.MOV R10, RZ, RZ, -R12.reuse ;  /* 0x000000ffff0a7224 */ /* 0x100fe400078e0a0c */
[----:B------:R-:W-:Y:S01]  /*0220*/  IMAD.IADD R12, R9, 0x1, -R12 ;  /* 0x00000001090c7824 */ /* 0x000fe200078e0a0c */
[C---:B------:R-:W-:Y:S01]  /*0230*/  LOP3.LUT R3, R2.reuse, 0xe, RZ, 0xc0, !PT ;  /* 0x0000000e02037812 */ /* 0x040fe200078ec0ff */
[----:B------:R-:W-:Y:S01]  /*0240*/  IMAD.MOV.U32 R14, RZ, RZ, RZ ;  /* 0x000000ffff0e7224 */ /* 0x000fe200078e00ff */
[----:B------:R-:W-:Y:S01]  /*0250*/  LOP3.LUT R2, R2, 0x6, RZ, 0xc0, !PT ;  /* 0x0000000602027812 */ /* 0x000fe200078ec0ff */
[----:B------:R-:W-:Y:S01]  /*0260*/  IMAD.MOV R13, RZ, RZ, -R13 ;  /* 0x000000ffff0d7224 */ /* 0x000fe200078e0a0d */
[----:B------:R-:W-:Y:S01]  /*0270*/  ISETP.GE.U32.AND P0, PT, R3, 0x7, PT ;  /* 0x000000070300780c */ /* 0x000fe20003f06070 */
[----:B------:R-:W-:Y:S01]  /*0280*/  IMAD.MOV.U32 R11, RZ, RZ, R10 ;  /* 0x000000ffff0b7224 */ /* 0x000fe200078e000a */
[----:B------:R-:W-:Y:S01]  /*0290*/  ISETP.GE.U32.AND P1, PT, R2, 0x3, PT ;  /* 0x000000030200780c */ /* 0x000fe20003f26070 */
[----:B-1----:R-:W-:-:S04]  /*02a0*/  UIADD3 UR4, UP0, UPT, UR4, 0x20, URZ ;  /* 0x0000002004047890 */ /* 0x002fc8000ff1e0ff */
[----:B------:R-:W-:-:S12]  /*02b0*/  UIADD3.X UR5, UPT, UPT, URZ, UR5, URZ, UP0, !UPT ;  /* 0x00000005ff057290 */ /* 0x000fd800087fe4ff */
.L_x_3:
[----:B------:R-:W0:Y:S01]  /*02c0*/  LDC R15, c[0x0][0x398] ;  /* 0x0000e600ff0f7b82 */ /* 0x000e220000000800 */
[----:B------:R-:W1:Y:S01]  /*02d0*/  LDCU UR8, c[0x0][0x390] ;  /* 0x00007200ff0877ac */ /* 0x000e620008000800 */
[----:B------:R-:W-:Y:S01]  /*02e0*/  IMAD.IADD R7, R0, 0x1, R11 ;  /* 0x0000000100077824 */ /* 0x000fe200078e020b */
[----:B------:R-:W-:-:S05]  /*02f0*/  MOV R16, R10 ;  /* 0x0000000a00107202 */ /* 0x000fca0000000f00 */
[----:B------:R-:W2:Y:S01]  /*0300*/  LDC.64 R2, c[0x0][0x380] ;  /* 0x0000e000ff027b82 */ /* 0x000ea20000000a00 */
[----:B-1----:R-:W-:Y:S01]  /*0310*/  IMAD R17, R7, UR8, R9 ;  /* 0x0000000807117c24 */ /* 0x002fe2000f8e0209 */
[----:B0-----:R-:W-:-:S13]  /*0320*/  ISETP.GE.U32.AND P2, PT, R15, 0x8, PT ;  /* 0x000000080f00780c */ /* 0x001fda0003f46070 */
[----:B--2---:R-:W-:Y:S05]  /*0330*/  @!P2 BRA `(.L_x_1) ;  /* 0x00000000008ca947 */ /* 0x004fea0003800000 */
[----:B------:R-:W-:Y:S02]  /*0340*/  IMAD R7, R7, UR8, R12 ;  /* 0x0000000807077c24 */ /* 0x000fe4000f8e020c */
[----:B------:R-:W-:Y:S02]  /*0350*/  IMAD.MOV.U32 R6, RZ, RZ, R13 ;  /* 0x000000ffff067224 */ /* 0x000fe400078e000d */
[----:B------:R-:W-:-:S07]  /*0360*/  IMAD.MOV.U32 R16, RZ, RZ, R10 ;  /* 0x000000ffff107224 */ /* 0x000fce00078e000a */
.L_x_2:
[----:B------:R-:W-:Y:S02]  /*0370*/  IMAD.U32 R4, RZ, RZ, UR4 ;  /* 0x00000004ff047e24 */ /* 0x000fe4000f8e00ff */
[----:B------:R-:W-:Y:S02]  /*0380*/  IMAD.U32 R5, RZ, RZ, UR5 ;  /* 0x00000005ff057e24 */ /* 0x000fe4000f8e00ff */
[----:B------:R-:W-:-:S05]  /*0390*/  IMAD.WIDE R4, R7, 0x4, R4 ;  /* 0x0000000407047825 */ /* 0x000fca00078e0204 */
[----:B------:R-:W2:Y:S04]  /*03a0*/  LDG.E R23, desc[UR6][R4.64+-0x20] ;  /* 0xffffe00604177981 */ /* 0x000ea8000c1e1900 */
[----:B------:R-:W2:Y:S04]  /*03b0*/  LDG.E R22, desc[UR6][R4.64+-0x1c] ;  /* 0xffffe40604167981 */ /* 0x000ea8000c1e1900 */
[----:B------:R-:W3:Y:S04]  /*03c0*/  LDG.E R25, desc[UR6][R4.64+-0x18] ;  /* 0xffffe80604197981 */ /* 0x000ee8000c1e1900 */
[----:B------:R-:W3:Y:S04]  /*03d0*/  LDG.E R24, desc[UR6][R4.64+-0x14] ;  /* 0xffffec0604187981 */ /* 0x000ee8000c1e1900 */
[----:B------:R-:W4:Y:S04]  /*03e0*/  LDG.E R20, desc[UR6][R4.64+-0x10] ;  /* 0xfffff00604147981 */ /* 0x000f28000c1e1900 */
[----:B------:R-:W4:Y:S04]  /*03f0*/  LDG.E R21, desc[UR6][R4.64+-0xc] ;  /* 0xfffff40604157981 */ /* 0x000f28000c1e1900 */
[----:B------:R-:W5:Y:S04]  /*0400*/  LDG.E R18, desc[UR6][R4.64+-0x8] ;  /* 0xfffff80604127981 */ /* 0x000f68000c1e1900 */
[----:B------:R-:W5:Y:S04]  /*0410*/  LDG.E R19, desc[UR6][R4.64+-0x4] ;  /* 0xfffffc0604137981 */ /* 0x000f68000c1e1900 */
[----:B------:R-:W5:Y:S01]  /*0420*/  LDG.E R27, desc[UR6][R4.64+0x1c] ;  /* 0x00001c06041b7981 */ /* 0x000f62000c1e1900 */
[----:B--2---:R-:W-:-:S03]  /*0430*/  IADD3 R22, PT, PT, R22, R23, R14 ;  /* 0x0000001716167210 */ /* 0x004fc60007ffe00e */
[----:B------:R-:W2:Y:S04]  /*0440*/  LDG.E R14, desc[UR6][R4.64] ;  /* 0x00000006040e7981 */ /* 0x000ea8000c1e1900 */
[----:B------:R-:W2:Y:S01]  /*0450*/  LDG.E R23, desc[UR6][R4.64+0x4] ;  /* 0x0000040604177981 */ /* 0x000ea2000c1e1900 */
[----:B---3--:R-:W-:-:S03]  /*0460*/  IADD3 R24, PT, PT, R24, R25, R22 ;  /* 0x0000001918187210 */ /* 0x008fc60007ffe016 */
[----:B------:R-:W3:Y:S04]  /*0470*/  LDG.E R25, desc[UR6][R4.64+0x8] ;  /* 0x0000080604197981 */ /* 0x000ee8000c1e1900 */
[----:B------:R-:W3:Y:S01]  /*0480*/  LDG.E R22, desc[UR6][R4.64+0xc] ;  /* 0x00000c0604167981 */ /* 0x000ee2000c1e1900 */
[----:B----4-:R-:W-:-:S03]  /*0490*/  IADD3 R26, PT, PT, R21, R20, R24 ;  /* 0x00000014151a7210 */ /* 0x010fc60007ffe018 */
[----:B------:R-:W4:Y:S04]  /*04a0*/  LDG.E R24, desc[UR6][R4.64+0x10] ;  /* 0x0000100604187981 */ /* 0x000f28000c1e1900 */
[----:B------:R-:W4:Y:S04]  /*04b0*/  LDG.E R21, desc[UR6][R4.64+0x14] ;  /* 0x0000140604157981 */ /* 0x000f28000c1e1900 */
[----:B------:R-:W4:Y:S01]  /*04c0*/  LDG.E R20, desc[UR6][R4.64+0x18] ;  /* 0x0000180604147981 */ /* 0x000f22000c1e1900 */
[----:B------:R-:W-:Y:S01]  /*04d0*/  VIADD R6, R6, 0x10 ;  /* 0x0000001006067836 */ /* 0x000fe20000000000 */
[----:B-----5:R-:W-:-:S04]  /*04e0*/  IADD3 R18, PT, PT, R19, R18, R26 ;  /* 0x0000001213127210 */ /* 0x020fc80007ffe01a */
[----:B------:R-:W-:Y:S01]  /*04f0*/  ISETP.NE.AND P2, PT, R6, RZ, PT ;  /* 0x000000ff0600720c */ /* 0x000fe20003f45270 */
[----:B------:R-:W-:Y:S01]  /*0500*/  VIADD R16, R16, 0x10 ;  /* 0x0000001010107836 */ /* 0x000fe20000000000 */
[----:B------:R-:W-:Y:S02]  /*0510*/  IADD3 R7, PT, PT, R7, 0x10, RZ ;  /* 0x0000001007077810 */ /* 0x000fe40007ffe0ff */
[----:B--2---:R-:W-:-:S04]  /*0520*/  IADD3 R14, PT, PT, R23, R14, R18 ;  /* 0x0000000e170e7210 */ /* 0x004fc80007ffe012 */
[----:B---3--:R-:W-:-:S04]  /*0530*/  IADD3 R14, PT, PT, R22, R25, R14 ;  /* 0x00000019160e7210 */ /* 0x008fc80007ffe00e */
[----:B----4-:R-:W-:-:S04]  /*0540*/  IADD3 R21, PT, PT, R21, R24, R14 ;  /* 0x0000001815157210 */ /* 0x010fc80007ffe00e */
[----:B------:R-:W-:Y:S01]  /*0550*/  IADD3 R14, PT, PT, R27, R20, R21 ;  /* 0x000000141b0e7210 */ /* 0x000fe20007ffe015 */
[----:B------:R-:W-:Y:S06]  /*0560*/  @P2 BRA `(.L_x_2) ;  /* 0xfffffffc00802947 */ /* 0x000fec000383ffff */
.L_x_1:
[----:B------:R-:W-:-:S04]  /*0570*/  @P0 IMAD.IADD R7, R17, 0x1, R16 ;  /* 0x0000000111070824 */ /* 0x000fc800078e0210 */
[----:B------:R-:W-:-:S05]  /*0580*/  @P0 IMAD.WIDE R6, R7, 0x4, R2 ;  /* 0x0000000407060825 */ /* 0x000fca00078e0202 */
[----:B------:R-:W2:Y:S01]  /*0590*/  @P0 LDG.E R19, desc[UR6][R6.64] ;  /* 0x0000000606130981 */ /* 0x000ea2000c1e1900 */
[----:B------:R-:W-:-:S03]  /*05a0*/  @P0 VIADD R16, R16, 0x8 ;  /* 0x0000000810100836 */ /* 0x000fc60000000000 */
[----:B------:R-:W2:Y:S01]  /*05b0*/  @P0 LDG.E R18, desc[UR6][R6.64+0x4] ;  /* 0x0000040606120981 */ /* 0x000ea2000c1e1900 */
[----:B------:R-:W-:-:S03]  /*05c0*/  @P1 IMAD.IADD R5, R17, 0x1, R16 ;  /* 0x0000000111051824 */ /* 0x000fc600078e0210 */
[----:B------:R-:W3:Y:S04]  /*05d0*/  @P0 LDG.E R20, desc[UR6][R6.64+0x8] ;  /* 0x0000080606140981 */ /* 0x000ee8000c1e1900 */
[----:B------:R-:W3:Y:S01]  /*05e0*/  @P0 LDG.E R25, desc[UR6][R6.64+0xc] ;  /* 0x00000c0606190981 */ /* 0x000ee2000c1e1900 */
[----:B------:R-:W-:-:S03]  /*05f0*/  @P1 VIADD R16, R16, 0x4 ;  /* 0x0000000410101836 */ /* 0x000fc60000000000 */
[----:B------:R-:W4:Y:S01]  /*0600*/  @P0 LDG.E R23, desc[UR6][R6.64+0x10] ;  /* 0x0000100606170981 */ /* 0x000f22000c1e1900 */
[----:B------:R-:W-:-:S03]  /*0610*/  @P1 IMAD.WIDE R4, R5, 0x4, R2 ;  /* 0x0000000405041825 */ /* 0x000fc600078e0202 */
[----:B------:R-:W4:Y:S01]  /*0620*/  @P0 LDG.E R22, desc[UR6][R6.64+0x14] ;  /* 0x0000140606160981 */ /* 0x000f22000c1e1900 */
[----:B------:R-:W-:-:S03]  /*0630*/  IMAD.IADD R27, R17, 0x1, R16 ;  /* 0x00000001111b7824 */ /* 0x000fc600078e0210 */
[----:B------:R-:W5:Y:S01]  /*0640*/  @P0 LDG.E R21, desc[UR6][R6.64+0x18] ;  /* 0x0000180606150981 */ /* 0x000f62000c1e1900 */
[----:B------:R-:W-:-:S03]  /*0650*/  LOP3.LUT P2, RZ, R15, 0x1, RZ, 0xc0, !PT ;  /* 0x000000010fff7812 */ /* 0x000fc6000784c0ff */
[----:B------:R-:W5:Y:S01]  /*0660*/  @P0 LDG.E R24, desc[UR6][R6.64+0x1c] ;  /* 0x00001c0606180981 */ /* 0x000f62000c1e1900 */
[----:B------:R-:W-:-:S03]  /*0670*/  IMAD.WIDE R2, R27, 0x4, R2 ;  /* 0x000000041b027825 */ /* 0x000fc600078e0202 */
[----:B------:R-:W5:Y:S04]  /*0680*/  @P1 LDG.E R16, desc[UR6][R4.64] ;  /* 0x0000000604101981 */ /* 0x000f68000c1e1900 */
[----:B------:R-:W5:Y:S04]  /*0690*/  @P1 LDG.E R17, desc[UR6][R4.64+0x4] ;  /* 0x0000040604111981 */ /* 0x000f68000c1e1900 */
[----:B------:R-:W5:Y:S04]  /*06a0*/  @P1 LDG.E R26, desc[UR6][R4.64+0x8] ;  /* 0x00000806041a1981 */ /* 0x000f68000c1e1900 */
[----:B------:R-:W5:Y:S04]  /*06b0*/  @P1 LDG.E R28, desc[UR6][R4.64+0xc] ;  /* 0x00000c06041c1981 */ /* 0x000f68000c1e1900 */
[----:B------:R-:W5:Y:S04]  /*06c0*/  LDG.E R29, desc[UR6][R2.64] ;  /* 0x00000006021d7981 */ /* 0x000f68000c1e1900 */
[----:B------:R-:W5:Y:S04]  /*06d0*/  @P2 LDG.E R27, desc[UR6][R2.64+0x4] ;  /* 0x00000406021b2981 */ /* 0x000f68000c1e1900 */
[----:B------:R-:W5:Y:S01]  /*06e0*/  @P2 LDG.E R6, desc[UR6][R2.64+0x8] ;  /* 0x0000080602062981 */ /* 0x000f62000c1e1900 */
[C---:B------:R-:W-:Y:S01]  /*06f0*/  ISETP.NE.AND P3, PT, R11.reuse, R15, PT ;  /* 0x0000000f0b00720c */ /* 0x040fe20003f65270 */
[----:B------:R-:W-:Y:S01]  /*0700*/  VIADD R11, R11, 0x1 ;  /* 0x000000010b0b7836 */ /* 0x000fe20000000000 */
[----:B--2---:R-:W-:-:S04]  /*0710*/  @P0 IADD3 R18, PT, PT, R18, R19, R14 ;  /* 0x0000001312120210 */ /* 0x004fc80007ffe00e */
[----:B---3--:R-:W-:-:S04]  /*0720*/  @P0 IADD3 R18, PT, PT, R25, R20, R18 ;  /* 0x0000001419120210 */ /* 0x008fc80007ffe012 */
[----:B----4-:R-:W-:-:S04]  /*0730*/  @P0 IADD3 R18, PT, PT, R22, R23, R18 ;  /* 0x0000001716120210 */ /* 0x010fc80007ffe012 */
[----:B-----5:R-:W-:-:S04]  /*0740*/  @P0 IADD3 R14, PT, PT, R24, R21, R18 ;  /* 0x00000015180e0210 */ /* 0x020fc80007ffe012 */
[----:B------:R-:W-:-:S04]  /*0750*/  @P1 IADD3 R17, PT, PT, R17, R16, R14 ;  /* 0x0000001011111210 */ /* 0x000fc80007ffe00e */
[----:B------:R-:W-:-:S04]  /*0760*/  @P1 IADD3 R14, PT, PT, R28, R26, R17 ;  /* 0x0000001a1c0e1210 */ /* 0x000fc80007ffe011 */
[----:B------:R-:W-:-:S04]  /*0770*/  IADD3 R14, PT, PT, R29, R14, RZ ;  /* 0x0000000e1d0e7210 */ /* 0x000fc80007ffe0ff */
[----:B------:R-:W-:Y:S01]  /*0780*/  @P2 IADD3 R14, PT, PT, R6, R27, R14 ;  /* 0x0000001b060e2210 */ /* 0x000fe20007ffe00e */
[----:B------:R-:W-:Y:S06]  /*0790*/  @P3 BRA `(.L_x_3) ;  /* 0xfffffff800c83947 */ /* 0x000fec000383ffff */
.L_x_0:
[----:B------:R-:W-:Y:S01]  /*07a0*/  IMAD R5, R8, R8, RZ ;  /* 0x0000000808057224 */ /* 0x000fe200078e02ff */
[----:B------:R-:W-:Y:S01]  /*07b0*/  IABS R8, R14 ;  /* 0x0000000e00087213 */ /* 0x000fe20000000000 */
[----:B------:R-:W-:-:S03]  /*07c0*/  IMAD R9, R0, UR8, R9 ;  /* 0x0000000800097c24 */ /* 0x000fc6000f8e0209 */
[-C--:B------:R-:W-:Y:S02]  /*07d0*/  IABS R7, R5.reuse ;  /* 0x0000000500077213 */ /* 0x080fe40000000000 */
[-C--:B------:R-:W-:Y:S02]  /*07e0*/  IABS R10, R5.reuse ;  /* 0x00000005000a7213 */ /* 0x080fe40000000000 */
[----:B------:R-:W1:Y:S01]  /*07f0*/  I2F.RP R4, R7 ;  /* 0x0000000700047306 */ /* 0x000e620000209400 */
[----:B------:R-:W-:-:S04]  /*0800*/  LOP3.LUT R14, R14, R5, RZ, 0x3c, !PT ;  /* 0x000000050e0e7212 */ /* 0x000fc800078e3cff */
[----:B------:R-:W-:-:S03]  /*0810*/  ISETP.GE.AND P2, PT, R14, RZ, PT ;  /* 0x000000ff0e00720c */ /* 0x000fc60003f46270 */
[----:B-1----:R-:W0:Y:S02]  /*0820*/  MUFU.RCP R4, R4 ;  /* 0x0000000400047308 */ /* 0x002e240000001000 */
[----:B0-----:R-:W-:-:S06]  /*0830*/  VIADD R2, R4, 0xffffffe ;  /* 0x0ffffffe04027836 */ /* 0x001fcc0000000000 */
[----:B------:R0:W1:Y:S02]  /*0840*/  F2I.FTZ.U32.TRUNC.NTZ R3, R2 ;  /* 0x0000000200037305 */ /* 0x000064000021f000 */
[----:B0-----:R-:W-:Y:S02]  /*0850*/  IMAD.MOV.U32 R2, RZ, RZ, RZ ;  /* 0x000000ffff027224 */ /* 0x001fe400078e00ff */
[----:B-1----:R-:W-:-:S04]  /*0860*/  IMAD.MOV R6, RZ, RZ, -R3 ;  /* 0x000000ffff067224 */ /* 0x002fc800078e0a03 */
[----:B------:R-:W-:Y:S02]  /*0870*/  IMAD R11, R6, R7, RZ ;  /* 0x00000007060b7224 */ /* 0x000fe400078e02ff */
[----:B------:R-:W-:Y:S02]  /*0880*/  IMAD.MOV.U32 R6, RZ, RZ, R8 ;  /* 0x000000ffff067224 */ /* 0x000fe400078e0008 */
[----:B------:R-:W-:Y:S01]  /*0890*/  IMAD.HI.U32 R3, R3, R11, R2 ;  /* 0x0000000b03037227 */ /* 0x000fe200078e0002 */
[----:B------:R-:W-:-:S05]  /*08a0*/  IADD3 R11, PT, PT, RZ, -R10, RZ ;  /* 0x8000000aff0b7210 */ /* 0x000fca0007ffe0ff */
[----:B------:R-:W-:Y:S02]  /*08b0*/  IMAD.HI.U32 R4, R3, R6, RZ ;  /* 0x0000000603047227 */ /* 0x000fe400078e00ff */
[----:B------:R-:W0:Y:S02]  /*08c0*/  LDC.64 R2, c[0x0][0x388] ;  /* 0x0000e200ff027b82 */ /* 0x000e240000000a00 */
[----:B------:R-:W-:-:S05]  /*08d0*/  IMAD R6, R4, R11, R6 ;  /* 0x0000000b04067224 */ /* 0x000fca00078e0206 */
[----:B------:R-:W-:-:S13]  /*08e0*/  ISETP.GT.U32.AND P1, PT, R7, R6, PT ;  /* 0x000000060700720c */ /* 0x000fda0003f24070 */
[----:B------:R-:W-:Y:S02]  /*08f0*/  @!P1 IMAD.IADD R6, R6, 0x1, -R7 ;  /* 0x0000000106069824 */ /* 0x000fe400078e0a07 */
[----:B------:R-:W-:Y:S01]  /*0900*/  @!P1 VIADD R4, R4, 0x1 ;  /* 0x0000000104049836 */ /* 0x000fe20000000000 */
[----:B------:R-:W-:Y:S01]  /*0910*/  ISETP.NE.AND P1, PT, R5, RZ, PT ;  /* 0x000000ff0500720c */ /* 0x000fe20003f25270 */
[----:B0-----:R-:W-:Y:S01]  /*0920*/  IMAD.WIDE R2, R9, 0x4, R2 ;  /* 0x0000000409027825 */ /* 0x001fe200078e0202 */
[----:B------:R-:W-:-:S13]  /*0930*/  ISETP.GE.U32.AND P0, PT, R6, R7, PT ;  /* 0x000000070600720c */ /* 0x000fda0003f06070 */
[----:B------:R-:W-:-:S04]  /*0940*/  @P0 VIADD R4, R4, 0x1 ;  /* 0x0000000104040836 */ /* 0x000fc80000000000 */
[----:B------:R-:W-:Y:S01]  /*0950*/  @!P2 IMAD.MOV R4, RZ, RZ, -R4 ;  /* 0x000000ffff04a224 */ /* 0x000fe200078e0a04 */
[----:B------:R-:W-:-:S05]  /*0960*/  @!P1 LOP3.LUT R4, RZ, R5, RZ, 0x33, !PT ;  /* 0x00000005ff049212 */ /* 0x000fca00078e33ff */
[----:B------:R-:W-:Y:S01]  /*0970*/  STG.E desc[UR6][R2.64], R4 ;  /* 0x0000000402007986 */ /* 0x000fe2000c101906 */
[----:B------:R-:W-:Y:S05]  /*0980*/  EXIT ;  /* 0x000000000000794d */ /* 0x000fea0003800000 */
.L_x_4:
[----:B------:R-:W-:-:S00]  /*0990*/  BRA `(.L_x_4) ;  /* 0xfffffffc00fc7947 */ /* 0x000fc0000383ffff */
[----:B------:R-:W-:-:S00]  /*09a0*/  NOP ;  /* 0x0000000000007918 */ /* 0x000fc00000000000 */
        /* <DEDUP_REMOVED lines=13> */
.L_x_5:


//--------------------- .nv.shared.reserved.0     --------------------------
	.section	.nv.shared.reserved.0,"aw",@nobits
	.weak		__nv_reservedSMEM_offset_0_alias
	.size		__nv_reservedSMEM_offset_0_alias, 0, 64
	.other		__nv_reservedSMEM_offset_0_alias,@"STO_CUDA_RESERVED_SHARED STV_DEFAULT"
__nv_reservedSMEM_offset_0_alias:
	.zero		0
	.zero		64


//--------------------- .nv.constant0._Z17mean_filter_applyPiS_iii --------------------------
	.section	.nv.constant0._Z17mean_filter_applyPiS_iii,"a",@progbits
	.sectionflags	@""
	.align	4
.nv.constant0._Z17mean_filter_applyPiS_iii:
	.zero		924


//--------------------- SYMBOLS --------------------------

	.type		.nv.reservedSmem.offset0,@object
	.size		.nv.reservedSmem.offset0,0x4
